	.headerflags	@"EF_CUDA_TEXMODE_UNIFIED EF_CUDA_64BIT_ADDRESS EF_CUDA_ACCELERATORS EF_CUDA_SM90 EF_CUDA_VIRTUAL_SM(EF_CUDA_SM90)"
	.elftype	@"ET_EXEC"


//--------------------- .nv.info                  --------------------------
	.section	.nv.info,"",@"SHT_CUDA_INFO"
	.align	4


	//----- nvinfo : EIATTR_REGCOUNT
	.align		4
        /*0000*/ 	.byte	0x04, 0x2f
        /*0002*/ 	.short	(.L_1 - .L_0)
	.align		4
.L_0:
        /*0004*/ 	.word	index@(triton_poi_fused_convolution_leaky_relu_4)
        /*0008*/ 	.word	0x0000000e


	//----- nvinfo : EIATTR_MIN_STACK_SIZE
	.align		4
.L_1:
        /*000c*/ 	.byte	0x04, 0x12
        /*000e*/ 	.short	(.L_3 - .L_2)
	.align		4
.L_2:
        /*0010*/ 	.word	index@(triton_poi_fused_convolution_leaky_relu_4)
        /*0014*/ 	.word	0x00000000


	//----- nvinfo : EIATTR_FRAME_SIZE
	.align		4
.L_3:
        /*0018*/ 	.byte	0x04, 0x11
        /*001a*/ 	.short	(.L_5 - .L_4)
	.align		4
.L_4:
        /*001c*/ 	.word	index@(triton_poi_fused_convolution_leaky_relu_4)
        /*0020*/ 	.word	0x00000000


	//----- nvinfo : EIATTR_MIN_STACK_SIZE
	.align		4
.L_5:
        /*0024*/ 	.byte	0x04, 0x12
        /*0026*/ 	.short	(.L_7 - .L_6)
	.align		4
.L_6:
        /*0028*/ 	.word	index@(triton_poi_fused_convolution_leaky_relu_4)
        /*002c*/ 	.word	0x00000000
.L_7:


//--------------------- .nv.info.triton_poi_fused_convolution_leaky_relu_4 --------------------------
	.section	.nv.info.triton_poi_fused_convolution_leaky_relu_4,"",@"SHT_CUDA_INFO"
	.sectionflags	@""
	.align	4


	//----- nvinfo : EIATTR_CUDA_API_VERSION
	.align		4
        /*0000*/ 	.byte	0x04, 0x37
        /*0002*/ 	.short	(.L_9 - .L_8)
.L_8:
        /*0004*/ 	.word	0x0000007c


	//----- nvinfo : EIATTR_KPARAM_INFO
	.align		4
.L_9:
        /*0008*/ 	.byte	0x04, 0x17
        /*000a*/ 	.short	(.L_11 - .L_10)
.L_10:
        /*000c*/ 	.word	0x00000000
        /*0010*/ 	.short	0x0003
        /*0012*/ 	.short	0x0018
        /*0014*/ 	.byte	0x00, 0xf0, 0x11, 0x00


	//----- nvinfo : EIATTR_KPARAM_INFO
	.align		4
.L_11:
        /*0018*/ 	.byte	0x04, 0x17
        /*001a*/ 	.short	(.L_13 - .L_12)
.L_12:
        /*001c*/ 	.word	0x00000000
        /*0020*/ 	.short	0x0002
        /*0022*/ 	.short	0x0010
        /*0024*/ 	.byte	0x00, 0xf4, 0x21, 0x00


	//----- nvinfo : EIATTR_KPARAM_INFO
	.align		4
.L_13:
        /*0028*/ 	.byte	0x04, 0x17
        /*002a*/ 	.short	(.L_15 - .L_14)
.L_14:
        /*002c*/ 	.word	0x00000000
        /*0030*/ 	.short	0x0001
        /*0032*/ 	.short	0x0008
        /*0034*/ 	.byte	0x00, 0xf4, 0x21, 0x00


	//----- nvinfo : EIATTR_KPARAM_INFO
	.align		4
.L_15:
        /*0038*/ 	.byte	0x04, 0x17
        /*003a*/ 	.short	(.L_17 - .L_16)
.L_16:
        /*003c*/ 	.word	0x00000000
        /*0040*/ 	.short	0x0000
        /*0042*/ 	.short	0x0000
        /*0044*/ 	.byte	0x00, 0xf4, 0x21, 0x00


	//----- nvinfo : EIATTR_SPARSE_MMA_MASK
	.align		4
.L_17:
        /*0048*/ 	.byte	0x03, 0x50
        /*004a*/ 	.short	0x0000


	//----- nvinfo : EIATTR_MAXREG_COUNT
	.align		4
        /*004c*/ 	.byte	0x03, 0x1b
        /*004e*/ 	.short	0x00ff


	//----- nvinfo : EIATTR_EXIT_INSTR_OFFSETS
	.align		4
        /*0050*/ 	.byte	0x04, 0x1c
        /*0052*/ 	.short	(.L_19 - .L_18)


	//   ....[0]....
.L_18:
        /*0054*/ 	.word	0x000001c0


	//   ....[1]....
        /*0058*/ 	.word	0x000001e0


	//----- nvinfo : EIATTR_REQNTID
	.align		4
.L_19:
        /*005c*/ 	.byte	0x04, 0x10
        /*005e*/ 	.short	(.L_21 - .L_20)
.L_20:
        /*0060*/ 	.word	0x00000080
        /*0064*/ 	.word	0x00000001
        /*0068*/ 	.word	0x00000001


	//----- nvinfo : EIATTR_CBANK_PARAM_SIZE
	.align		4
.L_21:
        /*006c*/ 	.byte	0x03, 0x19
        /*006e*/ 	.short	0x001c


	//----- nvinfo : EIATTR_PARAM_CBANK
	.align		4
        /*0070*/ 	.byte	0x04, 0x0a
        /*0072*/ 	.short	(.L_23 - .L_22)
	.align		4
.L_22:
        /*0074*/ 	.word	index@(.nv.constant0.triton_poi_fused_convolution_leaky_relu_4)
        /*0078*/ 	.short	0x0210
        /*007a*/ 	.short	0x001c


	//----- nvinfo : EIATTR_SW_WAR
	.align		4
.L_23:
        /*007c*/ 	.byte	0x04, 0x36
        /*007e*/ 	.short	(.L_25 - .L_24)
.L_24:
        /*0080*/ 	.word	0x00000008
.L_25:


//--------------------- .nv.callgraph             --------------------------
	.section	.nv.callgraph,"",@"SHT_CUDA_CALLGRAPH"
	.align	4
	.sectionentsize	8
	.align		4
        /*0000*/ 	.word	0x00000000
	.align		4
        /*0004*/ 	.word	0xffffffff
	.align		4
        /*0008*/ 	.word	0x00000000
	.align		4
        /*000c*/ 	.word	0xfffffffe
	.align		4
        /*0010*/ 	.word	0x00000000
	.align		4
        /*0014*/ 	.word	0xfffffffd
	.align		4
        /*0018*/ 	.word	0x00000000
	.align		4
        /*001c*/ 	.word	0xfffffffc


//--------------------- .text.triton_poi_fused_convolution_leaky_relu_4 --------------------------
	.section	.text.triton_poi_fused_convolution_leaky_relu_4,"ax",@progbits
	.align	128
        .global         triton_poi_fused_convolution_leaky_relu_4
        .type           triton_poi_fused_convolution_leaky_relu_4,@function
        .size           triton_poi_fused_convolution_leaky_relu_4,(.L_x_1 - triton_poi_fused_convolution_leaky_relu_4)
        .other          triton_poi_fused_convolution_leaky_relu_4,@"STO_CUDA_ENTRY STV_DEFAULT"
triton_poi_fused_convolution_leaky_relu_4:
.text.triton_poi_fused_convolution_leaky_relu_4:
[----:B------:R-:W0:Y:S02]  /*0000*/  LDC R1, c[0x0][0x28] ;  /* 0x00000a00ff017b82 */ /* 0x000e240000000800 */
[----:B------:R-:W1:Y:S01]  /*0010*/  S2R R0, SR_TID.X ;  /* 0x0000000000007919 */ /* 0x000e620000002100 */
[----:B------:R-:W2:Y:S01]  /*0020*/  LDC.64 R4, c[0x0][0x218] ;  /* 0x00008600ff047b82 */ /* 0x000ea20000000a00 */
[----:B------:R-:W-:Y:S01]  /*0030*/  ULDC.64 UR4, c[0x0][0x208] ;  /* 0x0000820000047ab9 */ /* 0x000fe20000000a00 */
[----:B------:R-:W-:Y:S01]  /*0040*/  ULDC.64 UR6, c[0x0][0x220] ;  /* 0x0000880000067ab9 */ /* 0x000fe20000000a00 */
[----:B------:R-:W3:Y:S05]  /*0050*/  S2R R7, SR_CTAID.X ;  /* 0x0000000000077919 */ /* 0x000eea0000002500 */
[----:B------:R-:W4:Y:S01]  /*0060*/  LDC.64 R2, c[0x0][0x210] ;  /* 0x00008400ff027b82 */ /* 0x000f220000000a00 */
[----:B-1----:R-:W-:-:S02]  /*0070*/  LOP3.LUT R0, R0, 0x7f, RZ, 0xc0, !PT ;  /* 0x0000007f00007812 */ /* 0x002fc400078ec0ff */
[----:B---3--:R-:W-:-:S03]  /*0080*/  SHF.R.S32.HI R6, RZ, 0x18, R7 ;  /* 0x00000018ff067819 */ /* 0x008fc60000011407 */
[----:B------:R-:W-:Y:S01]  /*0090*/  IMAD R7, R7, 0x80, R0 ;  /* 0x0000008007077824 */ /* 0x000fe200078e0200 */
[----:B------:R-:W-:-:S03]  /*00a0*/  SGXT R0, R6, 0x1 ;  /* 0x000000010600781a */ /* 0x000fc60000000200 */
[C---:B----4-:R-:W-:Y:S01]  /*00b0*/  IMAD.WIDE R2, R7.reuse, 0x4, R2 ;  /* 0x0000000407027825 */ /* 0x050fe200078e0202 */
[----:B------:R-:W-:Y:S02]  /*00c0*/  ISETP.GE.AND P1, PT, R7, 0x400, PT ;  /* 0x000004000700780c */ /* 0x000fe40003f26270 */
[----:B------:R-:W-:-:S04]  /*00d0*/  LEA.HI R0, R0, R7, RZ, 0x8 ;  /* 0x0000000700007211 */ /* 0x000fc800078f40ff */
[----:B------:R-:W-:-:S05]  /*00e0*/  LOP3.LUT R0, R0, 0xffffff00, RZ, 0xc0, !PT ;  /* 0xffffff0000007812 */ /* 0x000fca00078ec0ff */
[----:B------:R-:W-:Y:S02]  /*00f0*/  IMAD.IADD R9, R7, 0x1, -R0 ;  /* 0x0000000107097824 */ /* 0x000fe400078e0a00 */
[----:B------:R-:W-:Y:S02]  /*0100*/  IMAD.MOV.U32 R0, RZ, RZ, RZ ;  /* 0x000000ffff007224 */ /* 0x000fe400078e00ff */
[----:B--2---:R-:W-:-:S04]  /*0110*/  IMAD.WIDE R4, R9, 0x4, R4 ;  /* 0x0000000409047825 */ /* 0x004fc800078e0204 */
[----:B------:R-:W-:Y:S01]  /*0120*/  IMAD.MOV.U32 R9, RZ, RZ, RZ ;  /* 0x000000ffff097224 */ /* 0x000fe200078e00ff */
[----:B------:R-:W2:Y:S05]  /*0130*/  @!P1 LDG.E R0, desc[UR4][R2.64] ;  /* 0x0000000402009981 */ /* 0x000eaa000c1e1900 */
[----:B------:R-:W2:Y:S01]  /*0140*/  @!P1 LDG.E.EL R9, desc[UR4][R4.64] ;  /* 0x0000000404099981 */ /* 0x000ea2000c2e1900 */
[----:B------:R-:W-:-:S04]  /*0150*/  IADD3 R6, P2, R7, UR6, RZ ;  /* 0x0000000607067c10 */ /* 0x000fc8000ff5e0ff */
[----:B------:R-:W-:Y:S02]  /*0160*/  LEA.HI.X.SX32 R7, R7, UR7, 0x1, P2 ;  /* 0x0000000707077c11 */ /* 0x000fe400090f0eff */
[----:B--2---:R-:W-:Y:S01]  /*0170*/  FSETP.GT.AND P0, PT, R0, -R9, PT ;  /* 0x800000090000720b */ /* 0x004fe20003f04000 */
[----:B------:R-:W-:-:S03]  /*0180*/  FADD R9, R9, R0 ;  /* 0x0000000009097221 */ /* 0x000fc60000000000 */
[----:B------:R-:W-:-:S05]  /*0190*/  SEL R11, RZ, 0x1, !P0 ;  /* 0x00000001ff0b7807 */ /* 0x000fca0004000000 */
[----:B------:R1:W-:Y:S04]  /*01a0*/  @!P1 STG.E.U8 desc[UR4][R6.64], R11 ;  /* 0x0000000b06009986 */ /* 0x0003e8000c101104 */
[----:B------:R-:W-:Y:S01]  /*01b0*/  @!P0 FMUL R9, R9, 0.0099999997764825820923 ;  /* 0x3c23d70a09098820 */ /* 0x000fe20000400000 */
[----:B------:R-:W-:Y:S06]  /*01c0*/  @P1 EXIT ;  /* 0x000000000000194d */ /* 0x000fec0003800000 */
[----:B------:R-:W-:Y:S01]  /*01d0*/  STG.E desc[UR4][R2.64], R9 ;  /* 0x0000000902007986 */ /* 0x000fe2000c101904 */
[----:B------:R-:W-:Y:S05]  /*01e0*/  EXIT ;  /* 0x000000000000794d */ /* 0x000fea0003800000 */
.L_x_0:
[----:B------:R-:W-:-:S00]  /*01f0*/  BRA `(.L_x_0) ;  /* 0xfffffffc00fc7947 */ /* 0x000fc0000383ffff */
[----:B------:R-:W-:-:S00]  /*0200*/  NOP ;  /* 0x0000000000007918 */ /* 0x000fc00000000000 */
[----:B------:R-:W-:-:S00]  /*0210*/  NOP ;  /* 0x0000000000007918 */ /* 0x000fc00000000000 */
[----:B------:R-:W-:-:S00]  /*0220*/  NOP ;  /* 0x0000000000007918 */ /* 0x000fc00000000000 */
[----:B------:R-:W-:-:S00]  /*0230*/  NOP ;  /* 0x0000000000007918 */ /* 0x000fc00000000000 */
[----:B------:R-:W-:-:S00]  /*0240*/  NOP ;  /* 0x0000000000007918 */ /* 0x000fc00000000000 */
[----:B------:R-:W-:-:S00]  /*0250*/  NOP ;  /* 0x0000000000007918 */ /* 0x000fc00000000000 */
[----:B------:R-:W-:-:S00]  /*0260*/  NOP ;  /* 0x0000000000007918 */ /* 0x000fc00000000000 */
[----:B------:R-:W-:-:S00]  /*0270*/  NOP ;  /* 0x0000000000007918 */ /* 0x000fc00000000000 */
.L_x_1:


//--------------------- .nv.constant0.triton_poi_fused_convolution_leaky_relu_4 --------------------------
	.section	.nv.constant0.triton_poi_fused_convolution_leaky_relu_4,"a",@progbits
	.sectionflags	@""
	.align	4
.nv.constant0.triton_poi_fused_convolution_leaky_relu_4:
	.zero		556
